//
// Generated by NVIDIA NVVM Compiler
//
// Compiler Build ID: CL-36424714
// Cuda compilation tools, release 13.0, V13.0.88
// Based on NVVM 20.0.0
//

.version 9.0
.target sm_100
.address_size 64

	// .globl	_Z8primeGPUPyS_i

.visible .entry _Z8primeGPUPyS_i(
	.param .u64 .ptr .align 1 _Z8primeGPUPyS_i_param_0,
	.param .u64 .ptr .align 1 _Z8primeGPUPyS_i_param_1,
	.param .u32 _Z8primeGPUPyS_i_param_2
)
{
	.reg .pred 	%p<11>;
	.reg .b32 	%r<10>;
	.reg .b64 	%rd<28>;

	ld.param.u64 	%rd9, [_Z8primeGPUPyS_i_param_0];
	ld.param.u64 	%rd10, [_Z8primeGPUPyS_i_param_1];
	ld.param.u32 	%r2, [_Z8primeGPUPyS_i_param_2];
	mov.u32 	%r3, %ctaid.x;
	mov.u32 	%r4, %ntid.x;
	mov.u32 	%r5, %tid.x;
	mad.lo.s32 	%r1, %r3, %r4, %r5;
	setp.ge.s32 	%p1, %r1, %r2;
	setp.lt.s32 	%p2, %r1, 3;
	or.pred  	%p3, %p2, %p1;
	and.b32  	%r6, %r1, 1;
	setp.eq.b32 	%p4, %r6, 1;
	not.pred 	%p5, %p4;
	or.pred  	%p6, %p5, %p3;
	@%p6 bra 	$L__BB0_9;
	cvta.to.global.u64 	%rd12, %rd9;
	mul.wide.u32 	%rd13, %r1, 8;
	add.s64 	%rd14, %rd12, %rd13;
	ld.global.u64 	%rd1, [%rd14];
	add.s64 	%rd2, %rd1, 1;
	setp.lt.u64 	%p7, %rd2, 5;
	mov.b64 	%rd11, 1;
	mov.u64 	%rd27, %rd11;
	@%p7 bra 	$L__BB0_8;
	mov.b64 	%rd25, 2;
	cvt.u32.u64 	%r8, %rd1;
	bra.uni 	$L__BB0_4;
$L__BB0_3:
	add.s64 	%rd3, %rd25, 1;
	mad.lo.s64 	%rd20, %rd25, %rd25, %rd25;
	add.s64 	%rd21, %rd20, %rd3;
	setp.ge.u64 	%p10, %rd21, %rd2;
	mov.u64 	%rd25, %rd3;
	mov.u64 	%rd27, %rd11;
	@%p10 bra 	$L__BB0_8;
$L__BB0_4:
	or.b64  	%rd16, %rd1, %rd25;
	and.b64  	%rd17, %rd16, -4294967296;
	setp.ne.s64 	%p8, %rd17, 0;
	@%p8 bra 	$L__BB0_6;
	cvt.u32.u64 	%r7, %rd25;
	rem.u32 	%r9, %r8, %r7;
	cvt.u64.u32 	%rd26, %r9;
	bra.uni 	$L__BB0_7;
$L__BB0_6:
	rem.u64 	%rd26, %rd1, %rd25;
$L__BB0_7:
	setp.ne.s64 	%p9, %rd26, 0;
	mov.b64 	%rd27, 0;
	@%p9 bra 	$L__BB0_3;
$L__BB0_8:
	cvta.to.global.u64 	%rd22, %rd10;
	add.s64 	%rd24, %rd22, %rd13;
	st.global.u64 	[%rd24], %rd27;
$L__BB0_9:
	ret;

}


// ===== COMPILED SASS (sm_100) =====

	.target	sm_100

	.elftype	@"ET_EXEC"


//--------------------- .note.nv.tkinfo           --------------------------
	.section	.note.nv.tkinfo,"",@"SHT_NOTE"
	.sectionflags	@"SHF_NOTE_NV_TKINFO"
	.tkinfo
        /*0018*/ 	.word	0x00000002
        /*0030*/ 	.string	""
        /*0030*/ 	.string	"ptxas"
        /*0030*/ 	.string	"Cuda compilation tools, release 13.0, V13.0.88"
        /*0030*/ 	.string	"Build cuda_13.0.r13.0/compiler.36424714_0"
        /*0030*/ 	.string	"-arch sm_100 -m 64 "



//--------------------- .note.nv.cuinfo           --------------------------
	.section	.note.nv.cuinfo,"",@"SHT_NOTE"
	.sectionflags	@"SHF_NOTE_NV_CUINFO"
        /*0018*/ 	.short	0x0002
        /*001a*/ 	.short	0x0064
        /*001c*/ 	.short	0x0082
	.zero		2


//--------------------- .nv.info                  --------------------------
	.section	.nv.info,"",@"SHT_CUDA_INFO"
	.align	4


	//----- nvinfo : EIATTR_REGCOUNT
	.align		4
        /*0000*/ 	.byte	0x04, 0x2f
        /*0002*/ 	.short	(.L_1 - .L_0)
	.align		4
.L_0:
        /*0004*/ 	.word	index@(_Z8primeGPUPyS_i)
        /*0008*/ 	.word	0x00000016


	//----- nvinfo : EIATTR_FRAME_SIZE
	.align		4
.L_1:
        /*000c*/ 	.byte	0x04, 0x11
        /*000e*/ 	.short	(.L_3 - .L_2)
	.align		4
.L_2:
        /*0010*/ 	.word	index@($__internal_0_$__cuda_sm20_rem_u64)
        /*0014*/ 	.word	0x00000000


	//----- nvinfo : EIATTR_FRAME_SIZE
	.align		4
.L_3:
        /*0018*/ 	.byte	0x04, 0x11
        /*001a*/ 	.short	(.L_5 - .L_4)
	.align		4
.L_4:
        /*001c*/ 	.word	index@(_Z8primeGPUPyS_i)
        /*0020*/ 	.word	0x00000000


	//----- nvinfo : EIATTR_MIN_STACK_SIZE
	.align		4
.L_5:
        /*0024*/ 	.byte	0x04, 0x12
        /*0026*/ 	.short	(.L_7 - .L_6)
	.align		4
.L_6:
        /*0028*/ 	.word	index@(_Z8primeGPUPyS_i)
        /*002c*/ 	.word	0x00000000
.L_7:


//--------------------- .nv.compat                --------------------------
	.section	.nv.compat,"",@"SHT_CUDA_COMPAT_INFO"
	.align	4
        /*0000*/ 	.byte	0x02, 0x09, 0x00, 0x00, 0x02, 0x02, 0x01, 0x00, 0x02, 0x05, 0x05, 0x00, 0x03, 0x07, 0x01, 0x01
        /*0010*/ 	.byte	0x02, 0x03, 0x00, 0x00, 0x02, 0x06, 0x01, 0x00, 0x04, 0x0b, 0x08, 0x00, 0x09, 0x00, 0x00, 0x00
        /*0020*/ 	.byte	0x00, 0x00, 0x00, 0x00


//--------------------- .nv.info._Z8primeGPUPyS_i --------------------------
	.section	.nv.info._Z8primeGPUPyS_i,"",@"SHT_CUDA_INFO"
	.sectionflags	@""
	.align	4


	//----- nvinfo : EIATTR_CUDA_API_VERSION
	.align		4
        /*0000*/ 	.byte	0x04, 0x37
        /*0002*/ 	.short	(.L_9 - .L_8)
.L_8:
        /*0004*/ 	.word	0x00000082


	//----- nvinfo : EIATTR_KPARAM_INFO
	.align		4
.L_9:
        /*0008*/ 	.byte	0x04, 0x17
        /*000a*/ 	.short	(.L_11 - .L_10)
.L_10:
        /*000c*/ 	.word	0x00000000
        /*0010*/ 	.short	0x0002
        /*0012*/ 	.short	0x0010
        /*0014*/ 	.byte	0x00, 0xf0, 0x11, 0x00


	//----- nvinfo : EIATTR_KPARAM_INFO
	.align		4
.L_11:
        /*0018*/ 	.byte	0x04, 0x17
        /*001a*/ 	.short	(.L_13 - .L_12)
.L_12:
        /*001c*/ 	.word	0x00000000
        /*0020*/ 	.short	0x0001
        /*0022*/ 	.short	0x0008
        /*0024*/ 	.byte	0x00, 0xf5, 0x21, 0x00


	//----- nvinfo : EIATTR_KPARAM_INFO
	.align		4
.L_13:
        /*0028*/ 	.byte	0x04, 0x17
        /*002a*/ 	.short	(.L_15 - .L_14)
.L_14:
        /*002c*/ 	.word	0x00000000
        /*0030*/ 	.short	0x0000
        /*0032*/ 	.short	0x0000
        /*0034*/ 	.byte	0x00, 0xf5, 0x21, 0x00


	//----- nvinfo : EIATTR_SPARSE_MMA_MASK
	.align		4
.L_15:
        /*0038*/ 	.byte	0x03, 0x50
        /*003a*/ 	.short	0x0000


	//----- nvinfo : EIATTR_MAXREG_COUNT
	.align		4
        /*003c*/ 	.byte	0x03, 0x1b
        /*003e*/ 	.short	0x00ff


	//----- nvinfo : EIATTR_MERCURY_ISA_VERSION
	.align		4
        /*0040*/ 	.byte	0x03, 0x5f
        /*0042*/ 	.short	0x0101


	//----- nvinfo : EIATTR_VRC_CTA_INIT_COUNT
	.align		4
        /*0044*/ 	.byte	0x02, 0x4a
	.zero		1
	.zero		1


	//----- nvinfo : EIATTR_EXIT_INSTR_OFFSETS
	.align		4
        /*0048*/ 	.byte	0x04, 0x1c
        /*004a*/ 	.short	(.L_17 - .L_16)


	//   ....[0]....
.L_16:
        /*004c*/ 	.word	0x000000a0


	//   ....[1]....
        /*0050*/ 	.word	0x000004c0


	//----- nvinfo : EIATTR_CRS_STACK_SIZE
	.align		4
.L_17:
        /*0054*/ 	.byte	0x04, 0x1e
        /*0056*/ 	.short	(.L_19 - .L_18)
.L_18:
        /*0058*/ 	.word	0x00000000


	//----- nvinfo : EIATTR_CBANK_PARAM_SIZE
	.align		4
.L_19:
        /*005c*/ 	.byte	0x03, 0x19
        /*005e*/ 	.short	0x0014


	//----- nvinfo : EIATTR_PARAM_CBANK
	.align		4
        /*0060*/ 	.byte	0x04, 0x0a
        /*0062*/ 	.short	(.L_21 - .L_20)
	.align		4
.L_20:
        /*0064*/ 	.word	index@(.nv.constant0._Z8primeGPUPyS_i)
        /*0068*/ 	.short	0x0380
        /*006a*/ 	.short	0x0014


	//----- nvinfo : EIATTR_SW_WAR
	.align		4
.L_21:
        /*006c*/ 	.byte	0x04, 0x36
        /*006e*/ 	.short	(.L_23 - .L_22)
.L_22:
        /*0070*/ 	.word	0x00000008
.L_23:


//--------------------- .nv.callgraph             --------------------------
	.section	.nv.callgraph,"",@"SHT_CUDA_CALLGRAPH"
	.align	4
	.sectionentsize	8
	.align		4
        /*0000*/ 	.word	0x00000000
	.align		4
        /*0004*/ 	.word	0xffffffff
	.align		4
        /*0008*/ 	.word	0x00000000
	.align		4
        /*000c*/ 	.word	0xfffffffe
	.align		4
        /*0010*/ 	.word	0x00000000
	.align		4
        /*0014*/ 	.word	0xfffffffd
	.align		4
        /*0018*/ 	.word	0x00000000
	.align		4
        /*001c*/ 	.word	0xfffffffc


//--------------------- .text._Z8primeGPUPyS_i    --------------------------
	.section	.text._Z8primeGPUPyS_i,"ax",@progbits
	.align	128
        .global         _Z8primeGPUPyS_i
        .type           _Z8primeGPUPyS_i,@function
        .size           _Z8primeGPUPyS_i,(.L_x_7 - _Z8primeGPUPyS_i)
        .other          _Z8primeGPUPyS_i,@"STO_CUDA_ENTRY STV_DEFAULT"
_Z8primeGPUPyS_i:
.text._Z8primeGPUPyS_i:
[----:B------:R-:W-:Y:S01]  /*0000*/  LDC R1, c[0x0][0x37c] ;  /* 0x0000df00ff017b82 */ /* 0x000fe20000000800 */
[----:B------:R-:W0:Y:S07]  /*0010*/  S2R R3, SR_TID.X ;  /* 0x0000000000037919 */ /* 0x000e2e0000002100 */
[----:B------:R-:W0:Y:S01]  /*0020*/  S2UR UR4, SR_CTAID.X ;  /* 0x00000000000479c3 */ /* 0x000e220000002500 */
[----:B------:R-:W1:Y:S07]  /*0030*/  LDCU UR5, c[0x0][0x390] ;  /* 0x00007200ff0577ac */ /* 0x000e6e0008000800 */
[----:B------:R-:W0:Y:S02]  /*0040*/  LDC R0, c[0x0][0x360] ;  /* 0x0000d800ff007b82 */ /* 0x000e240000000800 */
[----:B0-----:R-:W-:-:S05]  /*0050*/  IMAD R0, R0, UR4, R3 ;  /* 0x0000000400007c24 */ /* 0x001fca000f8e0203 */
[C---:B-1----:R-:W-:Y:S02]  /*0060*/  ISETP.GE.AND P0, PT, R0.reuse, UR5, PT ;  /* 0x0000000500007c0c */ /* 0x042fe4000bf06270 */
[C---:B------:R-:W-:Y:S02]  /*0070*/  LOP3.LUT R2, R0.reuse, 0x1, RZ, 0xc0, !PT ;  /* 0x0000000100027812 */ /* 0x040fe400078ec0ff */
[----:B------:R-:W-:-:S04]  /*0080*/  ISETP.LT.OR P0, PT, R0, 0x3, P0 ;  /* 0x000000030000780c */ /* 0x000fc80000701670 */
[----:B------:R-:W-:-:S13]  /*0090*/  ISETP.NE.U32.OR P0, PT, R2, 0x1, P0 ;  /* 0x000000010200780c */ /* 0x000fda0000705470 */
[----:B------:R-:W-:Y:S05]  /*00a0*/  @P0 EXIT ;  /* 0x000000000000094d */ /* 0x000fea0003800000 */
[----:B------:R-:W0:Y:S01]  /*00b0*/  LDC.64 R2, c[0x0][0x380] ;  /* 0x0000e000ff027b82 */ /* 0x000e220000000a00 */
[----:B------:R-:W1:Y:S01]  /*00c0*/  LDCU.64 UR6, c[0x0][0x358] ;  /* 0x00006b00ff0677ac */ /* 0x000e620008000a00 */
[----:B0-----:R-:W-:-:S06]  /*00d0*/  IMAD.WIDE.U32 R2, R0, 0x8, R2 ;  /* 0x0000000800027825 */ /* 0x001fcc00078e0002 */
[----:B-1----:R-:W2:Y:S01]  /*00e0*/  LDG.E.64 R2, desc[UR6][R2.64] ;  /* 0x0000000602027981 */ /* 0x002ea2000c1e1b00 */
[----:B------:R-:W-:Y:S01]  /*00f0*/  UMOV UR4, URZ ;  /* 0x000000ff00047c82 */ /* 0x000fe20008000000 */
[----:B------:R-:W-:Y:S01]  /*0100*/  BSSY.RECONVERGENT B0, `(.L_x_0) ;  /* 0x0000036000007945 */ /* 0x000fe20003800200 */
[----:B------:R-:W-:Y:S01]  /*0110*/  IMAD.MOV.U32 R9, RZ, RZ, 0x1 ;  /* 0x00000001ff097424 */ /* 0x000fe200078e00ff */
[----:B--2---:R-:W-:-:S04]  /*0120*/  IADD3 R4, P1, PT, R2, 0x1, RZ ;  /* 0x0000000102047810 */ /* 0x004fc80007f3e0ff */
[----:B------:R-:W-:Y:S01]  /*0130*/  ISETP.GE.U32.AND P0, PT, R4, 0x5, PT ;  /* 0x000000050400780c */ /* 0x000fe20003f06070 */
[----:B------:R-:W-:-:S05]  /*0140*/  IMAD.X R5, RZ, RZ, R3, P1 ;  /* 0x000000ffff057224 */ /* 0x000fca00008e0603 */
[----:B------:R-:W-:-:S13]  /*0150*/  ISETP.GE.U32.AND.EX P0, PT, R5, RZ, PT, P0 ;  /* 0x000000ff0500720c */ /* 0x000fda0003f06100 */
[----:B------:R-:W-:Y:S05]  /*0160*/  @!P0 BRA `(.L_x_1) ;  /* 0x0000000000bc8947 */ /* 0x000fea0003800000 */
[----:B------:R-:W-:Y:S02]  /*0170*/  HFMA2 R8, -RZ, RZ, 0, 1.1920928955078125e-07 ;  /* 0x00000002ff087431 */ /* 0x000fe400000001ff */
[----:B------:R-:W-:-:S07]  /*0180*/  IMAD.MOV.U32 R7, RZ, RZ, RZ ;  /* 0x000000ffff077224 */ /* 0x000fce00078e00ff */
.L_x_5:
[----:B------:R-:W-:Y:S01]  /*0190*/  LOP3.LUT R6, R3, R7, RZ, 0xfc, !PT ;  /* 0x0000000703067212 */ /* 0x000fe200078efcff */
[----:B------:R-:W-:Y:S03]  /*01a0*/  BSSY.RECONVERGENT B1, `(.L_x_2) ;  /* 0x000001b000017945 */ /* 0x000fe60003800200 */
[----:B------:R-:W-:-:S13]  /*01b0*/  ISETP.NE.U32.AND P0, PT, R6, RZ, PT ;  /* 0x000000ff0600720c */ /* 0x000fda0003f05070 */
[----:B------:R-:W-:Y:S05]  /*01c0*/  @P0 BRA `(.L_x_3) ;  /* 0x0000000000500947 */ /* 0x000fea0003800000 */
[----:B------:R-:W0:Y:S01]  /*01d0*/  I2F.U32.RP R6, R8 ;  /* 0x0000000800067306 */ /* 0x000e220000209000 */
[----:B------:R-:W-:-:S07]  /*01e0*/  ISETP.NE.U32.AND P1, PT, R8, RZ, PT ;  /* 0x000000ff0800720c */ /* 0x000fce0003f25070 */
[----:B0-----:R-:W0:Y:S02]  /*01f0*/  MUFU.RCP R6, R6 ;  /* 0x0000000600067308 */ /* 0x001e240000001000 */
[----:B0-----:R-:W-:-:S06]  /*0200*/  VIADD R10, R6, 0xffffffe ;  /* 0x0ffffffe060a7836 */ /* 0x001fcc0000000000 */
[----:B------:R0:W1:Y:S02]  /*0210*/  F2I.FTZ.U32.TRUNC.NTZ R11, R10 ;  /* 0x0000000a000b7305 */ /* 0x000064000021f000 */
[----:B0-----:R-:W-:Y:S01]  /*0220*/  IMAD.MOV.U32 R10, RZ, RZ, RZ ;  /* 0x000000ffff0a7224 */ /* 0x001fe200078e00ff */
[----:B-1----:R-:W-:-:S05]  /*0230*/  IADD3 R9, PT, PT, RZ, -R11, RZ ;  /* 0x8000000bff097210 */ /* 0x002fca0007ffe0ff */
[----:B------:R-:W-:-:S04]  /*0240*/  IMAD R9, R9, R8, RZ ;  /* 0x0000000809097224 */ /* 0x000fc800078e02ff */
[----:B------:R-:W-:-:S06]  /*0250*/  IMAD.HI.U32 R11, R11, R9, R10 ;  /* 0x000000090b0b7227 */ /* 0x000fcc00078e000a */
[----:B------:R-:W-:-:S04]  /*0260*/  IMAD.HI.U32 R11, R11, R2, RZ ;  /* 0x000000020b0b7227 */ /* 0x000fc800078e00ff */
[----:B------:R-:W-:-:S04]  /*0270*/  IMAD.MOV R11, RZ, RZ, -R11 ;  /* 0x000000ffff0b7224 */ /* 0x000fc800078e0a0b */
[----:B------:R-:W-:-:S05]  /*0280*/  IMAD R9, R8, R11, R2 ;  /* 0x0000000b08097224 */ /* 0x000fca00078e0202 */
[----:B------:R-:W-:-:S13]  /*0290*/  ISETP.GE.U32.AND P0, PT, R9, R8, PT ;  /* 0x000000080900720c */ /* 0x000fda0003f06070 */
[----:B------:R-:W-:-:S04]  /*02a0*/  @P0 IADD3 R9, PT, PT, R9, -R8, RZ ;  /* 0x8000000809090210 */ /* 0x000fc80007ffe0ff */
[----:B------:R-:W-:-:S13]  /*02b0*/  ISETP.GE.U32.AND P0, PT, R9, R8, PT ;  /* 0x000000080900720c */ /* 0x000fda0003f06070 */
[----:B------:R-:W-:Y:S01]  /*02c0*/  @P0 IMAD.IADD R9, R9, 0x1, -R8 ;  /* 0x0000000109090824 */ /* 0x000fe200078e0a08 */
[----:B------:R-:W-:-:S04]  /*02d0*/  @!P1 LOP3.LUT R9, RZ, R8, RZ, 0x33, !PT ;  /* 0x00000008ff099212 */ /* 0x000fc800078e33ff */
[----:B------:R-:W-:-:S04]  /*02e0*/  ISETP.NE.U32.AND P0, PT, R9, RZ, PT ;  /* 0x000000ff0900720c */ /* 0x000fc80003f05070 */
[----:B------:R-:W-:Y:S01]  /*02f0*/  ISETP.NE.AND.EX P0, PT, RZ, RZ, PT, P0 ;  /* 0x000000ffff00720c */ /* 0x000fe20003f05300 */
[----:B------:R-:W-:-:S12]  /*0300*/  BRA `(.L_x_4) ;  /* 0x0000000000107947 */ /* 0x000fd80003800000 */
.L_x_3:
[----:B------:R-:W-:-:S07]  /*0310*/  MOV R6, 0x330 ;  /* 0x0000033000067802 */ /* 0x000fce0000000f00 */
[----:B------:R-:W-:Y:S05]  /*0320*/  CALL.REL.NOINC `($__internal_0_$__cuda_sm20_rem_u64) ;  /* 0x0000000000687944 */ /* 0x000fea0003c00000 */
[----:B------:R-:W-:-:S04]  /*0330*/  ISETP.NE.U32.AND P0, PT, R9, RZ, PT ;  /* 0x000000ff0900720c */ /* 0x000fc80003f05070 */
[----:B------:R-:W-:-:S13]  /*0340*/  ISETP.NE.AND.EX P0, PT, R12, RZ, PT, P0 ;  /* 0x000000ff0c00720c */ /* 0x000fda0003f05300 */
.L_x_4:
[----:B------:R-:W-:Y:S05]  /*0350*/  BSYNC.RECONVERGENT B1 ;  /* 0x0000000000017941 */ /* 0x000fea0003800200 */
.L_x_2:
[----:B------:R-:W-:Y:S01]  /*0360*/  IMAD.MOV.U32 R9, RZ, RZ, RZ ;  /* 0x000000ffff097224 */ /* 0x000fe200078e00ff */
[----:B------:R-:W-:Y:S06]  /*0370*/  @!P0 BRA `(.L_x_1) ;  /* 0x0000000000388947 */ /* 0x000fec0003800000 */
[----:B------:R-:W-:Y:S01]  /*0380*/  MOV R9, R7 ;  /* 0x0000000700097202 */ /* 0x000fe20000000f00 */
[-C--:B------:R-:W-:Y:S01]  /*0390*/  IMAD R6, R7, R8.reuse, RZ ;  /* 0x0000000807067224 */ /* 0x080fe200078e02ff */
[C---:B------:R-:W-:Y:S01]  /*03a0*/  IADD3 R13, P0, PT, R8.reuse, 0x1, RZ ;  /* 0x00000001080d7810 */ /* 0x040fe20007f1e0ff */
[----:B------:R-:W-:-:S04]  /*03b0*/  IMAD.WIDE.U32 R10, R8, R8, R8 ;  /* 0x00000008080a7225 */ /* 0x000fc800078e0008 */
[----:B------:R-:W-:Y:S02]  /*03c0*/  IMAD R6, R8, R7, R6 ;  /* 0x0000000708067224 */ /* 0x000fe400078e0206 */
[----:B------:R-:W-:Y:S01]  /*03d0*/  IMAD.X R9, RZ, RZ, R7, P0 ;  /* 0x000000ffff097224 */ /* 0x000fe200000e0607 */
[----:B------:R-:W-:Y:S01]  /*03e0*/  IADD3 R7, P0, PT, R13, R10, RZ ;  /* 0x0000000a0d077210 */ /* 0x000fe20007f1e0ff */
[----:B------:R-:W-:-:S03]  /*03f0*/  IMAD.MOV.U32 R8, RZ, RZ, R13 ;  /* 0x000000ffff087224 */ /* 0x000fc600078e000d */
[----:B------:R-:W-:Y:S02]  /*0400*/  IADD3.X R10, PT, PT, R9, R11, R6, P0, !PT ;  /* 0x0000000b090a7210 */ /* 0x000fe400007fe406 */
[----:B------:R-:W-:Y:S02]  /*0410*/  ISETP.GE.U32.AND P0, PT, R7, R4, PT ;  /* 0x000000040700720c */ /* 0x000fe40003f06070 */
[----:B------:R-:W-:Y:S02]  /*0420*/  MOV R7, R9 ;  /* 0x0000000900077202 */ /* 0x000fe40000000f00 */
[----:B------:R-:W-:-:S13]  /*0430*/  ISETP.GE.U32.AND.EX P0, PT, R10, R5, PT, P0 ;  /* 0x000000050a00720c */ /* 0x000fda0003f06100 */
[----:B------:R-:W-:Y:S05]  /*0440*/  @!P0 BRA `(.L_x_5) ;  /* 0xfffffffc00508947 */ /* 0x000fea000383ffff */
[----:B------:R-:W-:-:S07]  /*0450*/  IMAD.MOV.U32 R9, RZ, RZ, 0x1 ;  /* 0x00000001ff097424 */ /* 0x000fce00078e00ff */
.L_x_1:
[----:B------:R-:W-:Y:S05]  /*0460*/  BSYNC.RECONVERGENT B0 ;  /* 0x0000000000007941 */ /* 0x000fea0003800200 */
.L_x_0:
[----:B------:R-:W0:Y:S01]  /*0470*/  LDC.64 R2, c[0x0][0x388] ;  /* 0x0000e200ff027b82 */ /* 0x000e220000000a00 */
[----:B------:R-:W-:Y:S01]  /*0480*/  IMAD.U32 R5, RZ, RZ, UR4 ;  /* 0x00000004ff057e24 */ /* 0x000fe2000f8e00ff */
[----:B------:R-:W-:Y:S01]  /*0490*/  MOV R4, R9 ;  /* 0x0000000900047202 */ /* 0x000fe20000000f00 */
[----:B0-----:R-:W-:-:S05]  /*04a0*/  IMAD.WIDE.U32 R2, R0, 0x8, R2 ;  /* 0x0000000800027825 */ /* 0x001fca00078e0002 */
[----:B------:R-:W-:Y:S01]  /*04b0*/  STG.E.64 desc[UR6][R2.64], R4 ;  /* 0x0000000402007986 */ /* 0x000fe2000c101b06 */
[----:B------:R-:W-:Y:S05]  /*04c0*/  EXIT ;  /* 0x000000000000794d */ /* 0x000fea0003800000 */
        .weak           $__internal_0_$__cuda_sm20_rem_u64
        .type           $__internal_0_$__cuda_sm20_rem_u64,@function
        .size           $__internal_0_$__cuda_sm20_rem_u64,(.L_x_7 - $__internal_0_$__cuda_sm20_rem_u64)
$__internal_0_$__cuda_sm20_rem_u64:
[----:B------:R-:W-:Y:S02]  /*04d0*/  IMAD.MOV.U32 R14, RZ, RZ, R8 ;  /* 0x000000ffff0e7224 */ /* 0x000fe400078e0008 */
[----:B------:R-:W-:-:S04]  /*04e0*/  IMAD.MOV.U32 R15, RZ, RZ, R7 ;  /* 0x000000ffff0f7224 */ /* 0x000fc800078e0007 */
[----:B------:R-:W0:Y:S08]  /*04f0*/  I2F.U64.RP R9, R14 ;  /* 0x0000000e00097312 */ /* 0x000e300000309000 */
[----:B0-----:R-:W0:Y:S02]  /*0500*/  MUFU.RCP R9, R9 ;  /* 0x0000000900097308 */ /* 0x001e240000001000 */
[----:B0-----:R-:W-:-:S06]  /*0510*/  IADD3 R10, PT, PT, R9, 0x1ffffffe, RZ ;  /* 0x1ffffffe090a7810 */ /* 0x001fcc0007ffe0ff */
[----:B------:R-:W0:Y:S02]  /*0520*/  F2I.U64.TRUNC R10, R10 ;  /* 0x0000000a000a7311 */ /* 0x000e24000020d800 */
[----:B0-----:R-:W-:-:S04]  /*0530*/  IMAD.WIDE.U32 R12, R10, R8, RZ ;  /* 0x000000080a0c7225 */ /* 0x001fc800078e00ff */
[----:B------:R-:W-:Y:S01]  /*0540*/  IMAD R13, R10, R7, R13 ;  /* 0x000000070a0d7224 */ /* 0x000fe200078e020d */
[----:B------:R-:W-:-:S03]  /*0550*/  IADD3 R17, P0, PT, RZ, -R12, RZ ;  /* 0x8000000cff117210 */ /* 0x000fc60007f1e0ff */
[----:B------:R-:W-:Y:S02]  /*0560*/  IMAD R13, R11, R8, R13 ;  /* 0x000000080b0d7224 */ /* 0x000fe400078e020d */
[----:B------:R-:W-:-:S04]  /*0570*/  IMAD.HI.U32 R12, R10, R17, RZ ;  /* 0x000000110a0c7227 */ /* 0x000fc800078e00ff */
[----:B------:R-:W-:Y:S02]  /*0580*/  IMAD.X R19, RZ, RZ, ~R13, P0 ;  /* 0x000000ffff137224 */ /* 0x000fe400000e0e0d */
[----:B------:R-:W-:Y:S02]  /*0590*/  IMAD.MOV.U32 R13, RZ, RZ, R10 ;  /* 0x000000ffff0d7224 */ /* 0x000fe400078e000a */
[-C--:B------:R-:W-:Y:S02]  /*05a0*/  IMAD R15, R11, R19.reuse, RZ ;  /* 0x000000130b0f7224 */ /* 0x080fe400078e02ff */
[----:B------:R-:W-:-:S04]  /*05b0*/  IMAD.WIDE.U32 R12, P0, R10, R19, R12 ;  /* 0x000000130a0c7225 */ /* 0x000fc8000780000c */
[----:B------:R-:W-:-:S04]  /*05c0*/  IMAD.HI.U32 R9, R11, R19, RZ ;  /* 0x000000130b097227 */ /* 0x000fc800078e00ff */
[----:B------:R-:W-:Y:S01]  /*05d0*/  IMAD.HI.U32 R12, P1, R11, R17, R12 ;  /* 0x000000110b0c7227 */ /* 0x000fe2000782000c */
[----:B------:R-:W-:-:S04]  /*05e0*/  IADD3.X R9, PT, PT, R9, R11, RZ, P0, !PT ;  /* 0x0000000b09097210 */ /* 0x000fc800007fe4ff */
[----:B------:R-:W-:-:S04]  /*05f0*/  IADD3 R13, P2, PT, R15, R12, RZ ;  /* 0x0000000c0f0d7210 */ /* 0x000fc80007f5e0ff */
[----:B------:R-:W-:Y:S01]  /*0600*/  IADD3.X R9, PT, PT, RZ, RZ, R9, P2, P1 ;  /* 0x000000ffff097210 */ /* 0x000fe200017e2409 */
[----:B------:R-:W-:-:S04]  /*0610*/  IMAD.WIDE.U32 R10, R13, R8, RZ ;  /* 0x000000080d0a7225 */ /* 0x000fc800078e00ff */
[----:B------:R-:W-:Y:S01]  /*0620*/  IMAD R11, R13, R7, R11 ;  /* 0x000000070d0b7224 */ /* 0x000fe200078e020b */
[----:B------:R-:W-:-:S03]  /*0630*/  IADD3 R15, P0, PT, RZ, -R10, RZ ;  /* 0x8000000aff0f7210 */ /* 0x000fc60007f1e0ff */
[----:B------:R-:W-:Y:S02]  /*0640*/  IMAD R11, R9, R8, R11 ;  /* 0x00000008090b7224 */ /* 0x000fe400078e020b */
[----:B------:R-:W-:-:S04]  /*0650*/  IMAD.HI.U32 R12, R13, R15, RZ ;  /* 0x0000000f0d0c7227 */ /* 0x000fc800078e00ff */
[----:B------:R-:W-:Y:S02]  /*0660*/  IMAD.X R10, RZ, RZ, ~R11, P0 ;  /* 0x000000ffff0a7224 */ /* 0x000fe400000e0e0b */
[----:B------:R-:W-:Y:S02]  /*0670*/  IMAD.MOV.U32 R11, RZ, RZ, RZ ;  /* 0x000000ffff0b7224 */ /* 0x000fe400078e00ff */
[----:B------:R-:W-:-:S04]  /*0680*/  IMAD.WIDE.U32 R12, P0, R13, R10, R12 ;  /* 0x0000000a0d0c7225 */ /* 0x000fc8000780000c */
[C---:B------:R-:W-:Y:S02]  /*0690*/  IMAD R14, R9.reuse, R10, RZ ;  /* 0x0000000a090e7224 */ /* 0x040fe400078e02ff */
[----:B------:R-:W-:-:S04]  /*06a0*/  IMAD.HI.U32 R13, P1, R9, R15, R12 ;  /* 0x0000000f090d7227 */ /* 0x000fc8000782000c */
[----:B------:R-:W-:Y:S01]  /*06b0*/  IMAD.HI.U32 R10, R9, R10, RZ ;  /* 0x0000000a090a7227 */ /* 0x000fe200078e00ff */
[----:B------:R-:W-:-:S04]  /*06c0*/  IADD3 R13, P2, PT, R14, R13, RZ ;  /* 0x0000000d0e0d7210 */ /* 0x000fc80007f5e0ff */
[----:B------:R-:W-:Y:S01]  /*06d0*/  IADD3.X R9, PT, PT, R10, R9, RZ, P0, !PT ;  /* 0x000000090a097210 */ /* 0x000fe200007fe4ff */
[----:B------:R-:W-:-:S03]  /*06e0*/  IMAD.HI.U32 R10, R13, R2, RZ ;  /* 0x000000020d0a7227 */ /* 0x000fc600078e00ff */
[----:B------:R-:W-:Y:S01]  /*06f0*/  IADD3.X R9, PT, PT, RZ, RZ, R9, P2, P1 ;  /* 0x000000ffff097210 */ /* 0x000fe200017e2409 */
[----:B------:R-:W-:-:S04]  /*0700*/  IMAD.WIDE.U32 R10, R13, R3, R10 ;  /* 0x000000030d0a7225 */ /* 0x000fc800078e000a */
[C---:B------:R-:W-:Y:S02]  /*0710*/  IMAD R13, R9.reuse, R3, RZ ;  /* 0x00000003090d7224 */ /* 0x040fe400078e02ff */
[----:B------:R-:W-:-:S04]  /*0720*/  IMAD.HI.U32 R10, P0, R9, R2, R10 ;  /* 0x00000002090a7227 */ /* 0x000fc8000780000a */
[----:B------:R-:W-:Y:S01]  /*0730*/  IMAD.HI.U32 R9, R9, R3, RZ ;  /* 0x0000000309097227 */ /* 0x000fe200078e00ff */
[----:B------:R-:W-:-:S04]  /*0740*/  IADD3 R13, P1, PT, R13, R10, RZ ;  /* 0x0000000a0d0d7210 */ /* 0x000fc80007f3e0ff */
[----:B------:R-:W-:Y:S01]  /*0750*/  IADD3.X R9, PT, PT, R9, RZ, RZ, P0, !PT ;  /* 0x000000ff09097210 */ /* 0x000fe200007fe4ff */
[----:B------:R-:W-:-:S04]  /*0760*/  IMAD.WIDE.U32 R10, R13, R8, RZ ;  /* 0x000000080d0a7225 */ /* 0x000fc800078e00ff */
[----:B------:R-:W-:Y:S01]  /*0770*/  IMAD.X R9, RZ, RZ, R9, P1 ;  /* 0x000000ffff097224 */ /* 0x000fe200008e0609 */
[----:B------:R-:W-:Y:S01]  /*0780*/  IADD3 R15, P1, PT, -R10, R2, RZ ;  /* 0x000000020a0f7210 */ /* 0x000fe20007f3e1ff */
[----:B------:R-:W-:-:S03]  /*0790*/  IMAD R13, R13, R7, R11 ;  /* 0x000000070d0d7224 */ /* 0x000fc600078e020b */
[-C--:B------:R-:W-:Y:S01]  /*07a0*/  ISETP.GE.U32.AND P0, PT, R15, R8.reuse, PT ;  /* 0x000000080f00720c */ /* 0x080fe20003f06070 */
[----:B------:R-:W-:-:S05]  /*07b0*/  IMAD R10, R9, R8, R13 ;  /* 0x00000008090a7224 */ /* 0x000fca00078e020d */
[----:B------:R-:W-:Y:S02]  /*07c0*/  IADD3.X R12, PT, PT, ~R10, R3, RZ, P1, !PT ;  /* 0x000000030a0c7210 */ /* 0x000fe40000ffe5ff */
[----:B------:R-:W-:Y:S02]  /*07d0*/  IADD3 R11, P1, PT, -R8, R15, RZ ;  /* 0x0000000f080b7210 */ /* 0x000fe40007f3e1ff */
[----:B------:R-:W-:-:S03]  /*07e0*/  ISETP.GE.U32.AND.EX P0, PT, R12, R7, PT, P0 ;  /* 0x000000070c00720c */ /* 0x000fc60003f06100 */
[----:B------:R-:W-:Y:S01]  /*07f0*/  IMAD.X R10, R12, 0x1, ~R7, P1 ;  /* 0x000000010c0a7824 */ /* 0x000fe200008e0e07 */
[----:B------:R-:W-:Y:S02]  /*0800*/  SEL R11, R11, R15, P0 ;  /* 0x0000000f0b0b7207 */ /* 0x000fe40000000000 */
[----:B------:R-:W-:Y:S02]  /*0810*/  ISETP.NE.U32.AND P1, PT, R8, RZ, PT ;  /* 0x000000ff0800720c */ /* 0x000fe40003f25070 */
[----:B------:R-:W-:Y:S02]  /*0820*/  SEL R10, R10, R12, P0 ;  /* 0x0000000c0a0a7207 */ /* 0x000fe40000000000 */
[----:B------:R-:W-:Y:S02]  /*0830*/  ISETP.GE.U32.AND P0, PT, R11, R8, PT ;  /* 0x000000080b00720c */ /* 0x000fe40003f06070 */
[----:B------:R-:W-:Y:S02]  /*0840*/  IADD3 R9, P2, PT, -R8, R11, RZ ;  /* 0x0000000b08097210 */ /* 0x000fe40007f5e1ff */
[----:B------:R-:W-:-:S02]  /*0850*/  ISETP.GE.U32.AND.EX P0, PT, R10, R7, PT, P0 ;  /* 0x000000070a00720c */ /* 0x000fc40003f06100 */
[-C--:B------:R-:W-:Y:S02]  /*0860*/  IADD3.X R12, PT, PT, ~R7, R10.reuse, RZ, P2, !PT ;  /* 0x0000000a070c7210 */ /* 0x080fe400017fe5ff */
[----:B------:R-:W-:Y:S01]  /*0870*/  SEL R9, R9, R11, P0 ;  /* 0x0000000b09097207 */ /* 0x000fe20000000000 */
[----:B------:R-:W-:Y:S01]  /*0880*/  HFMA2 R11, -RZ, RZ, 0, 0 ;  /* 0x00000000ff0b7431 */ /* 0x000fe200000001ff */
[----:B------:R-:W-:Y:S01]  /*0890*/  SEL R12, R12, R10, P0 ;  /* 0x0000000a0c0c7207 */ /* 0x000fe20000000000 */
[----:B------:R-:W-:Y:S01]  /*08a0*/  IMAD.MOV.U32 R10, RZ, RZ, R6 ;  /* 0x000000ffff0a7224 */ /* 0x000fe200078e0006 */
[----:B------:R-:W-:-:S04]  /*08b0*/  ISETP.NE.AND.EX P1, PT, R7, RZ, PT, P1 ;  /* 0x000000ff0700720c */ /* 0x000fc80003f25310 */
[----:B------:R-:W-:Y:S02]  /*08c0*/  SEL R9, R9, 0xffffffff, P1 ;  /* 0xffffffff09097807 */ /* 0x000fe40000800000 */
[----:B------:R-:W-:Y:S01]  /*08d0*/  SEL R12, R12, 0xffffffff, P1 ;  /* 0xffffffff0c0c7807 */ /* 0x000fe20000800000 */
[----:B------:R-:W-:Y:S06]  /*08e0*/  RET.REL.NODEC R10 `(_Z8primeGPUPyS_i) ;  /* 0xfffffff40ac47950 */ /* 0x000fec0003c3ffff */
.L_x_6:
[----:B------:R-:W-:-:S00]  /*08f0*/  BRA `(.L_x_6) ;  /* 0xfffffffc00fc7947 */ /* 0x000fc0000383ffff */
[----:B------:R-:W-:-:S00]  /*0900*/  NOP ;  /* 0x0000000000007918 */ /* 0x000fc00000000000 */
[----:B------:R-:W-:-:S00]  /*0910*/  NOP ;  /* 0x0000000000007918 */ /* 0x000fc00000000000 */
[----:B------:R-:W-:-:S00]  /*0920*/  NOP ;  /* 0x0000000000007918 */ /* 0x000fc00000000000 */
[----:B------:R-:W-:-:S00]  /*0930*/  NOP ;  /* 0x0000000000007918 */ /* 0x000fc00000000000 */
[----:B------:R-:W-:-:S00]  /*0940*/  NOP ;  /* 0x0000000000007918 */ /* 0x000fc00000000000 */
[----:B------:R-:W-:-:S00]  /*0950*/  NOP ;  /* 0x0000000000007918 */ /* 0x000fc00000000000 */
[----:B------:R-:W-:-:S00]  /*0960*/  NOP ;  /* 0x0000000000007918 */ /* 0x000fc00000000000 */
[----:B------:R-:W-:-:S00]  /*0970*/  NOP ;  /* 0x0000000000007918 */ /* 0x000fc00000000000 */
.L_x_7:


//--------------------- .nv.shared.reserved.0     --------------------------
	.section	.nv.shared.reserved.0,"aw",@nobits
	.weak		__nv_reservedSMEM_offset_0_alias
	.size		__nv_reservedSMEM_offset_0_alias, 0, 64
	.other		__nv_reservedSMEM_offset_0_alias,@"STO_CUDA_RESERVED_SHARED STV_DEFAULT"
__nv_reservedSMEM_offset_0_alias:
	.zero		0
	.zero		64


//--------------------- .nv.constant0._Z8primeGPUPyS_i --------------------------
	.section	.nv.constant0._Z8primeGPUPyS_i,"a",@progbits
	.sectionflags	@""
	.align	4
.nv.constant0._Z8primeGPUPyS_i:
	.zero		916


//--------------------- SYMBOLS --------------------------

	.type		.nv.reservedSmem.offset0,@object
	.size		.nv.reservedSmem.offset0,0x4
